//
// Generated by NVIDIA NVVM Compiler
//
// Compiler Build ID: CL-36424714
// Cuda compilation tools, release 13.0, V13.0.88
// Based on NVVM 20.0.0
//

.version 9.0
.target sm_100
.address_size 64

	// .globl	_Z11init_kernelPiPcS_i
.global .align 4 .b8 precalc_xorwow_matrix[102400];
.global .align 4 .b8 precalc_xorwow_offset_matrix[102400];
.global .align 4 .b8 mrg32k3aM1[2304];
.global .align 4 .b8 mrg32k3aM2[2304];
.global .align 4 .b8 mrg32k3aM1SubSeq[2016];
.global .align 4 .b8 mrg32k3aM2SubSeq[2016];
.global .align 4 .b8 mrg32k3aM1Seq[2304];
.global .align 4 .b8 mrg32k3aM2Seq[2304];
.const .align 8 .b8 __cr_lgamma_table[72];

.visible .entry _Z11init_kernelPiPcS_i(
	.param .u64 .ptr .align 1 _Z11init_kernelPiPcS_i_param_0,
	.param .u64 .ptr .align 1 _Z11init_kernelPiPcS_i_param_1,
	.param .u64 .ptr .align 1 _Z11init_kernelPiPcS_i_param_2,
	.param .u32 _Z11init_kernelPiPcS_i_param_3
)
{
	.reg .pred 	%p<2>;
	.reg .b16 	%rs<2>;
	.reg .b32 	%r<7>;
	.reg .b64 	%rd<12>;

	ld.param.u64 	%rd1, [_Z11init_kernelPiPcS_i_param_0];
	ld.param.u64 	%rd2, [_Z11init_kernelPiPcS_i_param_1];
	ld.param.u64 	%rd3, [_Z11init_kernelPiPcS_i_param_2];
	ld.param.u32 	%r2, [_Z11init_kernelPiPcS_i_param_3];
	mov.u32 	%r3, %ctaid.x;
	mov.u32 	%r4, %ntid.x;
	mov.u32 	%r5, %tid.x;
	mad.lo.s32 	%r1, %r3, %r4, %r5;
	setp.ge.s32 	%p1, %r1, %r2;
	@%p1 bra 	$L__BB0_2;
	cvta.to.global.u64 	%rd4, %rd3;
	cvta.to.global.u64 	%rd5, %rd1;
	cvta.to.global.u64 	%rd6, %rd2;
	cvt.s64.s32 	%rd7, %r1;
	mul.wide.s32 	%rd8, %r1, 4;
	add.s64 	%rd9, %rd4, %rd8;
	mov.b32 	%r6, 0;
	st.global.u32 	[%rd9], %r6;
	add.s64 	%rd10, %rd5, %rd8;
	st.global.u32 	[%rd10], %r6;
	add.s64 	%rd11, %rd6, %rd7;
	mov.b16 	%rs1, 0;
	st.global.u8 	[%rd11], %rs1;
$L__BB0_2:
	ret;

}
	// .globl	_Z12color_kernelPiS_S_S_PcPfS_iS0_
.visible .entry _Z12color_kernelPiS_S_S_PcPfS_iS0_(
	.param .u64 .ptr .align 1 _Z12color_kernelPiS_S_S_PcPfS_iS0__param_0,
	.param .u64 .ptr .align 1 _Z12color_kernelPiS_S_S_PcPfS_iS0__param_1,
	.param .u64 .ptr .align 1 _Z12color_kernelPiS_S_S_PcPfS_iS0__param_2,
	.param .u64 .ptr .align 1 _Z12color_kernelPiS_S_S_PcPfS_iS0__param_3,
	.param .u64 .ptr .align 1 _Z12color_kernelPiS_S_S_PcPfS_iS0__param_4,
	.param .u64 .ptr .align 1 _Z12color_kernelPiS_S_S_PcPfS_iS0__param_5,
	.param .u64 .ptr .align 1 _Z12color_kernelPiS_S_S_PcPfS_iS0__param_6,
	.param .u32 _Z12color_kernelPiS_S_S_PcPfS_iS0__param_7,
	.param .u64 .ptr .align 1 _Z12color_kernelPiS_S_S_PcPfS_iS0__param_8
)
{
	.reg .pred 	%p<16>;
	.reg .b16 	%rs<37>;
	.reg .b32 	%r<67>;
	.reg .b64 	%rd<46>;

	ld.param.u64 	%rd12, [_Z12color_kernelPiS_S_S_PcPfS_iS0__param_0];
	ld.param.u64 	%rd10, [_Z12color_kernelPiS_S_S_PcPfS_iS0__param_1];
	ld.param.u64 	%rd13, [_Z12color_kernelPiS_S_S_PcPfS_iS0__param_2];
	ld.param.u64 	%rd14, [_Z12color_kernelPiS_S_S_PcPfS_iS0__param_3];
	ld.param.u64 	%rd11, [_Z12color_kernelPiS_S_S_PcPfS_iS0__param_4];
	ld.param.u64 	%rd15, [_Z12color_kernelPiS_S_S_PcPfS_iS0__param_6];
	ld.param.u32 	%r31, [_Z12color_kernelPiS_S_S_PcPfS_iS0__param_7];
	ld.param.u64 	%rd16, [_Z12color_kernelPiS_S_S_PcPfS_iS0__param_8];
	cvta.to.global.u64 	%rd1, %rd16;
	cvta.to.global.u64 	%rd2, %rd13;
	cvta.to.global.u64 	%rd3, %rd15;
	cvta.to.global.u64 	%rd4, %rd14;
	cvta.to.global.u64 	%rd5, %rd12;
	mov.u32 	%r32, %ctaid.x;
	mov.u32 	%r33, %ntid.x;
	mov.u32 	%r34, %tid.x;
	mad.lo.s32 	%r35, %r32, %r33, %r34;
	shr.s32 	%r36, %r35, 31;
	shr.u32 	%r37, %r36, 27;
	add.s32 	%r38, %r35, %r37;
	shr.s32 	%r1, %r38, 5;
	and.b32  	%r2, %r34, 31;
	setp.ge.s32 	%p1, %r1, %r31;
	@%p1 bra 	$L__BB1_21;
	cvta.to.global.u64 	%rd17, %rd11;
	cvt.s64.s32 	%rd18, %r1;
	add.s64 	%rd6, %rd17, %rd18;
	ld.global.u8 	%rs11, [%rd6];
	setp.ne.s16 	%p2, %rs11, 0;
	@%p2 bra 	$L__BB1_21;
	cvta.to.global.u64 	%rd19, %rd10;
	mul.wide.s32 	%rd20, %r1, 4;
	add.s64 	%rd21, %rd19, %rd20;
	ld.global.u32 	%r3, [%rd21];
	ld.global.u32 	%r4, [%rd21+4];
	add.s32 	%r64, %r3, %r2;
	setp.ge.s32 	%p3, %r64, %r4;
	mov.b16 	%rs28, 1;
	@%p3 bra 	$L__BB1_19;
	add.s64 	%rd7, %rd4, %rd20;
	add.s32 	%r39, %r64, 32;
	max.s32 	%r40, %r4, %r39;
	not.b32 	%r41, %r3;
	add.s32 	%r42, %r40, %r41;
	sub.s32 	%r43, %r42, %r2;
	shr.u32 	%r44, %r43, 5;
	add.s32 	%r6, %r44, 1;
	and.b32  	%r7, %r6, 3;
	setp.lt.u32 	%p4, %r43, 96;
	mov.b16 	%rs28, 1;
	@%p4 bra 	$L__BB1_14;
	add.s64 	%rd8, %rd5, 256;
	and.b32  	%r45, %r6, 268435452;
	neg.s32 	%r59, %r45;
	mov.b16 	%rs28, 1;
$L__BB1_5:
	mul.wide.s32 	%rd23, %r64, 4;
	add.s64 	%rd9, %rd8, %rd23;
	ld.global.u32 	%r11, [%rd9+-256];
	mul.wide.s32 	%rd24, %r11, 4;
	add.s64 	%rd25, %rd4, %rd24;
	ld.global.u32 	%r46, [%rd25];
	ld.global.u32 	%r62, [%rd7];
	setp.ne.s32 	%p5, %r46, %r62;
	@%p5 bra 	$L__BB1_7;
	ld.global.u32 	%r47, [%rd3];
	add.s64 	%rd27, %rd2, %rd24;
	st.global.u32 	[%rd27], %r47;
	mov.b16 	%rs17, 1;
	st.global.u8 	[%rd1], %rs17;
	ld.global.u32 	%r62, [%rd7];
	mov.b16 	%rs28, 0;
$L__BB1_7:
	ld.global.u32 	%r15, [%rd9+-128];
	mul.wide.s32 	%rd28, %r15, 4;
	add.s64 	%rd29, %rd4, %rd28;
	ld.global.u32 	%r48, [%rd29];
	setp.ne.s32 	%p6, %r48, %r62;
	@%p6 bra 	$L__BB1_9;
	ld.global.u32 	%r49, [%rd3];
	add.s64 	%rd31, %rd2, %rd28;
	st.global.u32 	[%rd31], %r49;
	mov.b16 	%rs19, 1;
	st.global.u8 	[%rd1], %rs19;
	ld.global.u32 	%r62, [%rd7];
	mov.b16 	%rs28, 0;
$L__BB1_9:
	ld.global.u32 	%r18, [%rd9];
	mul.wide.s32 	%rd32, %r18, 4;
	add.s64 	%rd33, %rd4, %rd32;
	ld.global.u32 	%r50, [%rd33];
	setp.ne.s32 	%p7, %r50, %r62;
	@%p7 bra 	$L__BB1_11;
	ld.global.u32 	%r51, [%rd3];
	add.s64 	%rd35, %rd2, %rd32;
	st.global.u32 	[%rd35], %r51;
	mov.b16 	%rs21, 1;
	st.global.u8 	[%rd1], %rs21;
	ld.global.u32 	%r62, [%rd7];
	mov.b16 	%rs28, 0;
$L__BB1_11:
	ld.global.u32 	%r21, [%rd9+128];
	mul.wide.s32 	%rd36, %r21, 4;
	add.s64 	%rd37, %rd4, %rd36;
	ld.global.u32 	%r52, [%rd37];
	setp.ne.s32 	%p8, %r52, %r62;
	@%p8 bra 	$L__BB1_13;
	ld.global.u32 	%r53, [%rd3];
	add.s64 	%rd39, %rd2, %rd36;
	st.global.u32 	[%rd39], %r53;
	mov.b16 	%rs23, 1;
	st.global.u8 	[%rd1], %rs23;
	mov.b16 	%rs28, 0;
$L__BB1_13:
	add.s32 	%r64, %r64, 128;
	add.s32 	%r59, %r59, 4;
	setp.ne.s32 	%p9, %r59, 0;
	@%p9 bra 	$L__BB1_5;
$L__BB1_14:
	setp.eq.s32 	%p10, %r7, 0;
	@%p10 bra 	$L__BB1_19;
	neg.s32 	%r65, %r7;
$L__BB1_16:
	.pragma "nounroll";
	mul.wide.s32 	%rd40, %r64, 4;
	add.s64 	%rd41, %rd5, %rd40;
	ld.global.u32 	%r28, [%rd41];
	mul.wide.s32 	%rd42, %r28, 4;
	add.s64 	%rd43, %rd4, %rd42;
	ld.global.u32 	%r54, [%rd43];
	ld.global.u32 	%r55, [%rd7];
	setp.ne.s32 	%p11, %r54, %r55;
	@%p11 bra 	$L__BB1_18;
	ld.global.u32 	%r56, [%rd3];
	add.s64 	%rd45, %rd2, %rd42;
	st.global.u32 	[%rd45], %r56;
	mov.b16 	%rs25, 1;
	st.global.u8 	[%rd1], %rs25;
	mov.b16 	%rs28, 0;
$L__BB1_18:
	add.s32 	%r64, %r64, 32;
	add.s32 	%r65, %r65, 1;
	setp.ne.s32 	%p12, %r65, 0;
	@%p12 bra 	$L__BB1_16;
$L__BB1_19:
	and.b16  	%rs26, %rs28, 255;
	setp.ne.s16 	%p13, %rs26, 0;
	mov.b32 	%r57, -1;
	vote.sync.ballot.b32 	%r58, %p13, %r57;
	setp.eq.s32 	%p15, %r58, -1;
	@%p15 bra 	$L__BB1_21;
	st.global.u8 	[%rd6], %rs28;
$L__BB1_21:
	ret;

}


// ===== COMPILED SASS (sm_100) =====

	.target	sm_100

	.elftype	@"ET_EXEC"


//--------------------- .note.nv.tkinfo           --------------------------
	.section	.note.nv.tkinfo,"",@"SHT_NOTE"
	.sectionflags	@"SHF_NOTE_NV_TKINFO"
	.tkinfo
        /*0018*/ 	.word	0x00000002
        /*0030*/ 	.string	""
        /*0030*/ 	.string	"ptxas"
        /*0030*/ 	.string	"Cuda compilation tools, release 13.0, V13.0.88"
        /*0030*/ 	.string	"Build cuda_13.0.r13.0/compiler.36424714_0"
        /*0030*/ 	.string	"-arch sm_100 -m 64 "



//--------------------- .note.nv.cuinfo           --------------------------
	.section	.note.nv.cuinfo,"",@"SHT_NOTE"
	.sectionflags	@"SHF_NOTE_NV_CUINFO"
        /*0018*/ 	.short	0x0002
        /*001a*/ 	.short	0x0064
        /*001c*/ 	.short	0x0082
	.zero		2


//--------------------- .nv.info                  --------------------------
	.section	.nv.info,"",@"SHT_CUDA_INFO"
	.align	4


	//----- nvinfo : EIATTR_REGCOUNT
	.align		4
        /*0000*/ 	.byte	0x04, 0x2f
        /*0002*/ 	.short	(.L_10 - .L_9)
	.align		4
.L_9:
        /*0004*/ 	.word	index@(_Z11init_kernelPiPcS_i)
        /*0008*/ 	.word	0x0000000a


	//----- nvinfo : EIATTR_FRAME_SIZE
	.align		4
.L_10:
        /*000c*/ 	.byte	0x04, 0x11
        /*000e*/ 	.short	(.L_12 - .L_11)
	.align		4
.L_11:
        /*0010*/ 	.word	index@(_Z11init_kernelPiPcS_i)
        /*0014*/ 	.word	0x00000000


	//----- nvinfo : EIATTR_REGCOUNT
	.align		4
.L_12:
        /*0018*/ 	.byte	0x04, 0x2f
        /*001a*/ 	.short	(.L_14 - .L_13)
	.align		4
.L_13:
        /*001c*/ 	.word	index@(_Z12color_kernelPiS_S_S_PcPfS_iS0_)
        /*0020*/ 	.word	0x00000020


	//----- nvinfo : EIATTR_FRAME_SIZE
	.align		4
.L_14:
        /*0024*/ 	.byte	0x04, 0x11
        /*0026*/ 	.short	(.L_16 - .L_15)
	.align		4
.L_15:
        /*0028*/ 	.word	index@(_Z12color_kernelPiS_S_S_PcPfS_iS0_)
        /*002c*/ 	.word	0x00000000


	//----- nvinfo : EIATTR_MIN_STACK_SIZE
	.align		4
.L_16:
        /*0030*/ 	.byte	0x04, 0x12
        /*0032*/ 	.short	(.L_18 - .L_17)
	.align		4
.L_17:
        /*0034*/ 	.word	index@(_Z12color_kernelPiS_S_S_PcPfS_iS0_)
        /*0038*/ 	.word	0x00000000


	//----- nvinfo : EIATTR_MIN_STACK_SIZE
	.align		4
.L_18:
        /*003c*/ 	.byte	0x04, 0x12
        /*003e*/ 	.short	(.L_20 - .L_19)
	.align		4
.L_19:
        /*0040*/ 	.word	index@(_Z11init_kernelPiPcS_i)
        /*0044*/ 	.word	0x00000000
.L_20:


//--------------------- .nv.compat                --------------------------
	.section	.nv.compat,"",@"SHT_CUDA_COMPAT_INFO"
	.align	4
        /*0000*/ 	.byte	0x02, 0x09, 0x00, 0x00, 0x02, 0x02, 0x01, 0x00, 0x02, 0x05, 0x05, 0x00, 0x03, 0x07, 0x01, 0x01
        /*0010*/ 	.byte	0x02, 0x03, 0x00, 0x00, 0x02, 0x06, 0x01, 0x00, 0x04, 0x0b, 0x08, 0x00, 0x09, 0x00, 0x00, 0x00
        /*0020*/ 	.byte	0x00, 0x00, 0x00, 0x00


//--------------------- .nv.info._Z12color_kernelPiS_S_S_PcPfS_iS0_ --------------------------
	.section	.nv.info._Z12color_kernelPiS_S_S_PcPfS_iS0_,"",@"SHT_CUDA_INFO"
	.sectionflags	@""
	.align	4


	//----- nvinfo : EIATTR_CUDA_API_VERSION
	.align		4
        /*0000*/ 	.byte	0x04, 0x37
        /*0002*/ 	.short	(.L_22 - .L_21)
.L_21:
        /*0004*/ 	.word	0x00000082


	//----- nvinfo : EIATTR_KPARAM_INFO
	.align		4
.L_22:
        /*0008*/ 	.byte	0x04, 0x17
        /*000a*/ 	.short	(.L_24 - .L_23)
.L_23:
        /*000c*/ 	.word	0x00000000
        /*0010*/ 	.short	0x0008
        /*0012*/ 	.short	0x0040
        /*0014*/ 	.byte	0x00, 0xf5, 0x21, 0x00


	//----- nvinfo : EIATTR_KPARAM_INFO
	.align		4
.L_24:
        /*0018*/ 	.byte	0x04, 0x17
        /*001a*/ 	.short	(.L_26 - .L_25)
.L_25:
        /*001c*/ 	.word	0x00000000
        /*0020*/ 	.short	0x0007
        /*0022*/ 	.short	0x0038
        /*0024*/ 	.byte	0x00, 0xf0, 0x11, 0x00


	//----- nvinfo : EIATTR_KPARAM_INFO
	.align		4
.L_26:
        /*0028*/ 	.byte	0x04, 0x17
        /*002a*/ 	.short	(.L_28 - .L_27)
.L_27:
        /*002c*/ 	.word	0x00000000
        /*0030*/ 	.short	0x0006
        /*0032*/ 	.short	0x0030
        /*0034*/ 	.byte	0x00, 0xf5, 0x21, 0x00


	//----- nvinfo : EIATTR_KPARAM_INFO
	.align		4
.L_28:
        /*0038*/ 	.byte	0x04, 0x17
        /*003a*/ 	.short	(.L_30 - .L_29)
.L_29:
        /*003c*/ 	.word	0x00000000
        /*0040*/ 	.short	0x0005
        /*0042*/ 	.short	0x0028
        /*0044*/ 	.byte	0x00, 0xf5, 0x21, 0x00


	//----- nvinfo : EIATTR_KPARAM_INFO
	.align		4
.L_30:
        /*0048*/ 	.byte	0x04, 0x17
        /*004a*/ 	.short	(.L_32 - .L_31)
.L_31:
        /*004c*/ 	.word	0x00000000
        /*0050*/ 	.short	0x0004
        /*0052*/ 	.short	0x0020
        /*0054*/ 	.byte	0x00, 0xf5, 0x21, 0x00


	//----- nvinfo : EIATTR_KPARAM_INFO
	.align		4
.L_32:
        /*0058*/ 	.byte	0x04, 0x17
        /*005a*/ 	.short	(.L_34 - .L_33)
.L_33:
        /*005c*/ 	.word	0x00000000
        /*0060*/ 	.short	0x0003
        /*0062*/ 	.short	0x0018
        /*0064*/ 	.byte	0x00, 0xf5, 0x21, 0x00


	//----- nvinfo : EIATTR_KPARAM_INFO
	.align		4
.L_34:
        /*0068*/ 	.byte	0x04, 0x17
        /*006a*/ 	.short	(.L_36 - .L_35)
.L_35:
        /*006c*/ 	.word	0x00000000
        /*0070*/ 	.short	0x0002
        /*0072*/ 	.short	0x0010
        /*0074*/ 	.byte	0x00, 0xf5, 0x21, 0x00


	//----- nvinfo : EIATTR_KPARAM_INFO
	.align		4
.L_36:
        /*0078*/ 	.byte	0x04, 0x17
        /*007a*/ 	.short	(.L_38 - .L_37)
.L_37:
        /*007c*/ 	.word	0x00000000
        /*0080*/ 	.short	0x0001
        /*0082*/ 	.short	0x0008
        /*0084*/ 	.byte	0x00, 0xf5, 0x21, 0x00


	//----- nvinfo : EIATTR_KPARAM_INFO
	.align		4
.L_38:
        /*0088*/ 	.byte	0x04, 0x17
        /*008a*/ 	.short	(.L_40 - .L_39)
.L_39:
        /*008c*/ 	.word	0x00000000
        /*0090*/ 	.short	0x0000
        /*0092*/ 	.short	0x0000
        /*0094*/ 	.byte	0x00, 0xf5, 0x21, 0x00


	//----- nvinfo : EIATTR_SPARSE_MMA_MASK
	.align		4
.L_40:
        /*0098*/ 	.byte	0x03, 0x50
        /*009a*/ 	.short	0x0000


	//----- nvinfo : EIATTR_MAXREG_COUNT
	.align		4
        /*009c*/ 	.byte	0x03, 0x1b
        /*009e*/ 	.short	0x00ff


	//----- nvinfo : EIATTR_MERCURY_ISA_VERSION
	.align		4
        /*00a0*/ 	.byte	0x03, 0x5f
        /*00a2*/ 	.short	0x0101


	//----- nvinfo : EIATTR_COOP_GROUP_MASK_REGIDS
	.align		4
        /*00a4*/ 	.byte	0x04, 0x29
        /*00a6*/ 	.short	(.L_42 - .L_41)


	//   ....[0]....
.L_41:
        /*00a8*/ 	.word	0xffffffff


	//----- nvinfo : EIATTR_COOP_GROUP_INSTR_OFFSETS
	.align		4
.L_42:
        /*00ac*/ 	.byte	0x04, 0x28
        /*00ae*/ 	.short	(.L_44 - .L_43)


	//   ....[0]....
.L_43:
        /*00b0*/ 	.word	0x000008a0


	//----- nvinfo : EIATTR_VRC_CTA_INIT_COUNT
	.align		4
.L_44:
        /*00b4*/ 	.byte	0x02, 0x4a
	.zero		1
	.zero		1


	//----- nvinfo : EIATTR_EXIT_INSTR_OFFSETS
	.align		4
        /*00b8*/ 	.byte	0x04, 0x1c
        /*00ba*/ 	.short	(.L_46 - .L_45)


	//   ....[0]....
.L_45:
        /*00bc*/ 	.word	0x000000a0


	//   ....[1]....
        /*00c0*/ 	.word	0x00000110


	//   ....[2]....
        /*00c4*/ 	.word	0x000008c0


	//   ....[3]....
        /*00c8*/ 	.word	0x000008e0


	//----- nvinfo : EIATTR_CRS_STACK_SIZE
	.align		4
.L_46:
        /*00cc*/ 	.byte	0x04, 0x1e
        /*00ce*/ 	.short	(.L_48 - .L_47)
.L_47:
        /*00d0*/ 	.word	0x00000000


	//----- nvinfo : EIATTR_CBANK_PARAM_SIZE
	.align		4
.L_48:
        /*00d4*/ 	.byte	0x03, 0x19
        /*00d6*/ 	.short	0x0048


	//----- nvinfo : EIATTR_PARAM_CBANK
	.align		4
        /*00d8*/ 	.byte	0x04, 0x0a
        /*00da*/ 	.short	(.L_50 - .L_49)
	.align		4
.L_49:
        /*00dc*/ 	.word	index@(.nv.constant0._Z12color_kernelPiS_S_S_PcPfS_iS0_)
        /*00e0*/ 	.short	0x0380
        /*00e2*/ 	.short	0x0048


	//----- nvinfo : EIATTR_SW_WAR
	.align		4
.L_50:
        /*00e4*/ 	.byte	0x04, 0x36
        /*00e6*/ 	.short	(.L_52 - .L_51)
.L_51:
        /*00e8*/ 	.word	0x00000008
.L_52:


//--------------------- .nv.info._Z11init_kernelPiPcS_i --------------------------
	.section	.nv.info._Z11init_kernelPiPcS_i,"",@"SHT_CUDA_INFO"
	.sectionflags	@""
	.align	4


	//----- nvinfo : EIATTR_CUDA_API_VERSION
	.align		4
        /*0000*/ 	.byte	0x04, 0x37
        /*0002*/ 	.short	(.L_54 - .L_53)
.L_53:
        /*0004*/ 	.word	0x00000082


	//----- nvinfo : EIATTR_KPARAM_INFO
	.align		4
.L_54:
        /*0008*/ 	.byte	0x04, 0x17
        /*000a*/ 	.short	(.L_56 - .L_55)
.L_55:
        /*000c*/ 	.word	0x00000000
        /*0010*/ 	.short	0x0003
        /*0012*/ 	.short	0x0018
        /*0014*/ 	.byte	0x00, 0xf0, 0x11, 0x00


	//----- nvinfo : EIATTR_KPARAM_INFO
	.align		4
.L_56:
        /*0018*/ 	.byte	0x04, 0x17
        /*001a*/ 	.short	(.L_58 - .L_57)
.L_57:
        /*001c*/ 	.word	0x00000000
        /*0020*/ 	.short	0x0002
        /*0022*/ 	.short	0x0010
        /*0024*/ 	.byte	0x00, 0xf5, 0x21, 0x00


	//----- nvinfo : EIATTR_KPARAM_INFO
	.align		4
.L_58:
        /*0028*/ 	.byte	0x04, 0x17
        /*002a*/ 	.short	(.L_60 - .L_59)
.L_59:
        /*002c*/ 	.word	0x00000000
        /*0030*/ 	.short	0x0001
        /*0032*/ 	.short	0x0008
        /*0034*/ 	.byte	0x00, 0xf5, 0x21, 0x00


	//----- nvinfo : EIATTR_KPARAM_INFO
	.align		4
.L_60:
        /*0038*/ 	.byte	0x04, 0x17
        /*003a*/ 	.short	(.L_62 - .L_61)
.L_61:
        /*003c*/ 	.word	0x00000000
        /*0040*/ 	.short	0x0000
        /*0042*/ 	.short	0x0000
        /*0044*/ 	.byte	0x00, 0xf5, 0x21, 0x00


	//----- nvinfo : EIATTR_SPARSE_MMA_MASK
	.align		4
.L_62:
        /*0048*/ 	.byte	0x03, 0x50
        /*004a*/ 	.short	0x0000


	//----- nvinfo : EIATTR_MAXREG_COUNT
	.align		4
        /*004c*/ 	.byte	0x03, 0x1b
        /*004e*/ 	.short	0x00ff


	//----- nvinfo : EIATTR_MERCURY_ISA_VERSION
	.align		4
        /*0050*/ 	.byte	0x03, 0x5f
        /*0052*/ 	.short	0x0101


	//----- nvinfo : EIATTR_VRC_CTA_INIT_COUNT
	.align		4
        /*0054*/ 	.byte	0x02, 0x4a
	.zero		1
	.zero		1


	//----- nvinfo : EIATTR_EXIT_INSTR_OFFSETS
	.align		4
        /*0058*/ 	.byte	0x04, 0x1c
        /*005a*/ 	.short	(.L_64 - .L_63)


	//   ....[0]....
.L_63:
        /*005c*/ 	.word	0x00000070


	//   ....[1]....
        /*0060*/ 	.word	0x00000130


	//----- nvinfo : EIATTR_CBANK_PARAM_SIZE
	.align		4
.L_64:
        /*0064*/ 	.byte	0x03, 0x19
        /*0066*/ 	.short	0x001c


	//----- nvinfo : EIATTR_PARAM_CBANK
	.align		4
        /*0068*/ 	.byte	0x04, 0x0a
        /*006a*/ 	.short	(.L_66 - .L_65)
	.align		4
.L_65:
        /*006c*/ 	.word	index@(.nv.constant0._Z11init_kernelPiPcS_i)
        /*0070*/ 	.short	0x0380
        /*0072*/ 	.short	0x001c


	//----- nvinfo : EIATTR_SW_WAR
	.align		4
.L_66:
        /*0074*/ 	.byte	0x04, 0x36
        /*0076*/ 	.short	(.L_68 - .L_67)
.L_67:
        /*0078*/ 	.word	0x00000008
.L_68:


//--------------------- .nv.callgraph             --------------------------
	.section	.nv.callgraph,"",@"SHT_CUDA_CALLGRAPH"
	.align	4
	.sectionentsize	8
	.align		4
        /*0000*/ 	.word	0x00000000
	.align		4
        /*0004*/ 	.word	0xffffffff
	.align		4
        /*0008*/ 	.word	0x00000000
	.align		4
        /*000c*/ 	.word	0xfffffffe
	.align		4
        /*0010*/ 	.word	0x00000000
	.align		4
        /*0014*/ 	.word	0xfffffffd
	.align		4
        /*0018*/ 	.word	0x00000000
	.align		4
        /*001c*/ 	.word	0xfffffffc


//--------------------- .nv.constant4             --------------------------
	.section	.nv.constant4,"a",@progbits
	.align	8
	.align		8
.nv.constant4:
        /*0000*/ 	.dword	precalc_xorwow_matrix
	.align		8
        /*0008*/ 	.dword	precalc_xorwow_offset_matrix
	.align		8
        /*0010*/ 	.dword	mrg32k3aM1
	.align		8
        /*0018*/ 	.dword	mrg32k3aM2
	.align		8
        /*0020*/ 	.dword	mrg32k3aM1SubSeq
	.align		8
        /*0028*/ 	.dword	mrg32k3aM2SubSeq
	.align		8
        /*0030*/ 	.dword	mrg32k3aM1Seq
	.align		8
        /*0038*/ 	.dword	mrg32k3aM2Seq


//--------------------- .nv.constant3             --------------------------
	.section	.nv.constant3,"a",@progbits
	.align	8
.nv.constant3:
	.type		__cr_lgamma_table,@object
	.size		__cr_lgamma_table,(.L_8 - __cr_lgamma_table)
__cr_lgamma_table:
        /*0000*/ 	.byte	0x00, 0x00, 0x00, 0x00, 0x00, 0x00, 0x00, 0x00, 0x00, 0x00, 0x00, 0x00, 0x00, 0x00, 0x00, 0x00
        /*0010*/ 	.byte	0xef, 0x39, 0xfa, 0xfe, 0x42, 0x2e, 0xe6, 0x3f, 0x02, 0x20, 0x2a, 0xfa, 0x0b, 0xab, 0xfc, 0x3f
        /*0020*/ 	.byte	0xf9, 0x2c, 0x92, 0x7c, 0xa7, 0x6c, 0x09, 0x40, 0xc9, 0x79, 0x44, 0x3c, 0x64, 0x26, 0x13, 0x40
        /*0030*/ 	.byte	0xca, 0x01, 0xcf, 0x3a, 0x27, 0x51, 0x1a, 0x40, 0x30, 0xcc, 0x2d, 0xf3, 0xe1, 0x0c, 0x21, 0x40
        /*0040*/ 	.byte	0x0d, 0xb7, 0xfc, 0x82, 0x8e, 0x35, 0x25, 0x40
.L_8:


//--------------------- .text._Z12color_kernelPiS_S_S_PcPfS_iS0_ --------------------------
	.section	.text._Z12color_kernelPiS_S_S_PcPfS_iS0_,"ax",@progbits
	.align	128
        .global         _Z12color_kernelPiS_S_S_PcPfS_iS0_
        .type           _Z12color_kernelPiS_S_S_PcPfS_iS0_,@function
        .size           _Z12color_kernelPiS_S_S_PcPfS_iS0_,(.L_x_8 - _Z12color_kernelPiS_S_S_PcPfS_iS0_)
        .other          _Z12color_kernelPiS_S_S_PcPfS_iS0_,@"STO_CUDA_ENTRY STV_DEFAULT"
_Z12color_kernelPiS_S_S_PcPfS_iS0_:
.text._Z12color_kernelPiS_S_S_PcPfS_iS0_:
[----:B------:R-:W-:Y:S01]  /*0000*/  LDC R1, c[0x0][0x37c] ;  /* 0x0000df00ff017b82 */ /* 0x000fe20000000800 */
[----:B------:R-:W0:Y:S07]  /*0010*/  S2R R11, SR_TID.X ;  /* 0x00000000000b7919 */ /* 0x000e2e0000002100 */
[----:B------:R-:W0:Y:S01]  /*0020*/  S2UR UR4, SR_CTAID.X ;  /* 0x00000000000479c3 */ /* 0x000e220000002500 */
[----:B------:R-:W1:Y:S07]  /*0030*/  LDCU UR5, c[0x0][0x3b8] ;  /* 0x00007700ff0577ac */ /* 0x000e6e0008000800 */
[----:B------:R-:W0:Y:S02]  /*0040*/  LDC R0, c[0x0][0x360] ;  /* 0x0000d800ff007b82 */ /* 0x000e240000000800 */
[----:B0-----:R-:W-:-:S05]  /*0050*/  IMAD R0, R0, UR4, R11 ;  /* 0x0000000400007c24 */ /* 0x001fca000f8e020b */
[----:B------:R-:W-:-:S04]  /*0060*/  SHF.R.S32.HI R3, RZ, 0x1f, R0 ;  /* 0x0000001fff037819 */ /* 0x000fc80000011400 */
[----:B------:R-:W-:-:S04]  /*0070*/  LEA.HI R3, R3, R0, RZ, 0x5 ;  /* 0x0000000003037211 */ /* 0x000fc800078f28ff */
[----:B------:R-:W-:-:S04]  /*0080*/  SHF.R.S32.HI R7, RZ, 0x5, R3 ;  /* 0x00000005ff077819 */ /* 0x000fc80000011403 */
[----:B-1----:R-:W-:-:S13]  /*0090*/  ISETP.GE.AND P0, PT, R7, UR5, PT ;  /* 0x0000000507007c0c */ /* 0x002fda000bf06270 */
[----:B------:R-:W-:Y:S05]  /*00a0*/  @P0 EXIT ;  /* 0x000000000000094d */ /* 0x000fea0003800000 */
[----:B------:R-:W0:Y:S01]  /*00b0*/  LDCU.64 UR6, c[0x0][0x3a0] ;  /* 0x00007400ff0677ac */ /* 0x000e220008000a00 */
[----:B------:R-:W1:Y:S01]  /*00c0*/  LDCU.64 UR4, c[0x0][0x358] ;  /* 0x00006b00ff0477ac */ /* 0x000e620008000a00 */
[----:B0-----:R-:W-:-:S04]  /*00d0*/  IADD3 R2, P0, PT, R7, UR6, RZ ;  /* 0x0000000607027c10 */ /* 0x001fc8000ff1e0ff */
[----:B------:R-:W-:-:S05]  /*00e0*/  LEA.HI.X.SX32 R3, R7, UR7, 0x1, P0 ;  /* 0x0000000707037c11 */ /* 0x000fca00080f0eff */
[----:B-1----:R-:W2:Y:S02]  /*00f0*/  LDG.E.U8 R0, desc[UR4][R2.64] ;  /* 0x0000000402007981 */ /* 0x002ea4000c1e1100 */
[----:B--2---:R-:W-:-:S13]  /*0100*/  ISETP.NE.AND P0, PT, R0, RZ, PT ;  /* 0x000000ff0000720c */ /* 0x004fda0003f05270 */
[----:B------:R-:W-:Y:S05]  /*0110*/  @P0 EXIT ;  /* 0x000000000000094d */ /* 0x000fea0003800000 */
[----:B------:R-:W0:Y:S02]  /*0120*/  LDC.64 R4, c[0x0][0x388] ;  /* 0x0000e200ff047b82 */ /* 0x000e240000000a00 */
[----:B0-----:R-:W-:-:S05]  /*0130*/  IMAD.WIDE R4, R7, 0x4, R4 ;  /* 0x0000000407047825 */ /* 0x001fca00078e0204 */
[----:B------:R-:W2:Y:S04]  /*0140*/  LDG.E R9, desc[UR4][R4.64] ;  /* 0x0000000404097981 */ /* 0x000ea8000c1e1900 */
[----:B------:R-:W3:Y:S01]  /*0150*/  LDG.E R6, desc[UR4][R4.64+0x4] ;  /* 0x0000040404067981 */ /* 0x000ee2000c1e1900 */
[----:B------:R-:W-:Y:S01]  /*0160*/  LOP3.LUT R0, R11, 0x1f, RZ, 0xc0, !PT ;  /* 0x0000001f0b007812 */ /* 0x000fe200078ec0ff */
[----:B------:R-:W-:Y:S01]  /*0170*/  BSSY.RECONVERGENT B0, `(.L_x_0) ;  /* 0x0000071000007945 */ /* 0x000fe20003800200 */
[----:B------:R-:W-:-:S03]  /*0180*/  IMAD.MOV.U32 R13, RZ, RZ, 0x1 ;  /* 0x00000001ff0d7424 */ /* 0x000fc600078e00ff */
[----:B--2---:R-:W-:-:S05]  /*0190*/  IMAD.IADD R15, R0, 0x1, R9 ;  /* 0x00000001000f7824 */ /* 0x004fca00078e0209 */
[----:B---3--:R-:W-:-:S13]  /*01a0*/  ISETP.GE.AND P0, PT, R15, R6, PT ;  /* 0x000000060f00720c */ /* 0x008fda0003f06270 */
[----:B------:R-:W-:Y:S05]  /*01b0*/  @P0 BRA `(.L_x_1) ;  /* 0x0000000400b00947 */ /* 0x000fea0003800000 */
[----:B------:R-:W0:Y:S01]  /*01c0*/  LDC.64 R4, c[0x0][0x398] ;  /* 0x0000e600ff047b82 */ /* 0x000e220000000a00 */
[----:B------:R-:W-:Y:S01]  /*01d0*/  LOP3.LUT R8, RZ, R9, RZ, 0x33, !PT ;  /* 0x00000009ff087212 */ /* 0x000fe200078e33ff */
[----:B------:R-:W-:Y:S01]  /*01e0*/  BSSY.RECONVERGENT B1, `(.L_x_2) ;  /* 0x0000051000017945 */ /* 0x000fe20003800200 */
[----:B------:R-:W-:Y:S01]  /*01f0*/  VIADDMNMX R9, R15, 0x20, R6, !PT ;  /* 0x000000200f097846 */ /* 0x000fe20007800106 */
[----:B------:R-:W-:-:S03]  /*0200*/  IMAD.MOV.U32 R13, RZ, RZ, 0x1 ;  /* 0x00000001ff0d7424 */ /* 0x000fc600078e00ff */
[----:B------:R-:W-:-:S04]  /*0210*/  IADD3 R8, PT, PT, -R0, R9, R8 ;  /* 0x0000000900087210 */ /* 0x000fc80007ffe108 */
[C---:B------:R-:W-:Y:S02]  /*0220*/  ISETP.GE.U32.AND P1, PT, R8.reuse, 0x60, PT ;  /* 0x000000600800780c */ /* 0x040fe40003f26070 */
[----:B------:R-:W-:-:S04]  /*0230*/  LEA.HI R12, R8, 0x1, RZ, 0x1b ;  /* 0x00000001080c7811 */ /* 0x000fc800078fd8ff */
[----:B------:R-:W-:-:S04]  /*0240*/  LOP3.LUT R0, R12, 0x3, RZ, 0xc0, !PT ;  /* 0x000000030c007812 */ /* 0x000fc800078ec0ff */
[----:B------:R-:W-:Y:S01]  /*0250*/  ISETP.NE.AND P0, PT, R0, RZ, PT ;  /* 0x000000ff0000720c */ /* 0x000fe20003f05270 */
[----:B0-----:R-:W-:Y:S02]  /*0260*/  IMAD.WIDE R4, R7, 0x4, R4 ;  /* 0x0000000407047825 */ /* 0x001fe400078e0204 */
[----:B------:R-:W-:Y:S10]  /*0270*/  @!P1 BRA `(.L_x_3) ;  /* 0x00000004001c9947 */ /* 0x000ff40003800000 */
[----:B------:R-:W0:Y:S01]  /*0280*/  LDC.64 R6, c[0x0][0x380] ;  /* 0x0000e000ff067b82 */ /* 0x000e220000000a00 */
[----:B------:R-:W-:Y:S01]  /*0290*/  LOP3.LUT R12, R12, 0xffffffc, RZ, 0xc0, !PT ;  /* 0x0ffffffc0c0c7812 */ /* 0x000fe200078ec0ff */
[----:B------:R-:W-:-:S04]  /*02a0*/  IMAD.MOV.U32 R13, RZ, RZ, 0x1 ;  /* 0x00000001ff0d7424 */ /* 0x000fc800078e00ff */
[----:B------:R-:W-:Y:S01]  /*02b0*/  IMAD.MOV R12, RZ, RZ, -R12 ;  /* 0x000000ffff0c7224 */ /* 0x000fe200078e0a0c */
[----:B0-----:R-:W-:-:S05]  /*02c0*/  IADD3 R6, P1, PT, R6, 0x100, RZ ;  /* 0x0000010006067810 */ /* 0x001fca0007f3e0ff */
[----:B------:R-:W-:-:S08]  /*02d0*/  IMAD.X R7, RZ, RZ, R7, P1 ;  /* 0x000000ffff077224 */ /* 0x000fd000008e0607 */
.L_x_4:
[----:B------:R-:W-:Y:S01]  /*02e0*/  IMAD.WIDE R10, R15, 0x4, R6 ;  /* 0x000000040f0a7825 */ /* 0x000fe200078e0206 */
[----:B0-----:R-:W0:Y:S01]  /*02f0*/  LDC.64 R8, c[0x0][0x398] ;  /* 0x0000e600ff087b82 */ /* 0x001e220000000a00 */
[----:B------:R-:W2:Y:S04]  /*0300*/  LDG.E R14, desc[UR4][R4.64] ;  /* 0x00000004040e7981 */ /* 0x000ea8000c1e1900 */
[----:B------:R-:W0:Y:S02]  /*0310*/  LDG.E R21, desc[UR4][R10.64+-0x100] ;  /* 0xffff00040a157981 */ /* 0x000e24000c1e1900 */
[----:B0-----:R-:W-:-:S06]  /*0320*/  IMAD.WIDE R22, R21, 0x4, R8 ;  /* 0x0000000415167825 */ /* 0x001fcc00078e0208 */
[----:B------:R-:W2:Y:S02]  /*0330*/  LDG.E R23, desc[UR4][R22.64] ;  /* 0x0000000416177981 */ /* 0x000ea4000c1e1900 */
[----:B--2---:R-:W-:-:S13]  /*0340*/  ISETP.NE.AND P3, PT, R23, R14, PT ;  /* 0x0000000e1700720c */ /* 0x004fda0003f65270 */
[----:B------:R-:W0:Y:S08]  /*0350*/  @!P3 LDC.64 R24, c[0x0][0x3b0] ;  /* 0x0000ec00ff18bb82 */ /* 0x000e300000000a00 */
[----:B------:R-:W1:Y:S01]  /*0360*/  @!P3 LDC.64 R18, c[0x0][0x390] ;  /* 0x0000e400ff12bb82 */ /* 0x000e620000000a00 */
[----:B0-----:R-:W2:Y:S07]  /*0370*/  @!P3 LDG.E R25, desc[UR4][R24.64] ;  /* 0x000000041819b981 */ /* 0x001eae000c1e1900 */
[----:B------:R-:W0:Y:S01]  /*0380*/  @!P3 LDC.64 R16, c[0x0][0x3c0] ;  /* 0x0000f000ff10bb82 */ /* 0x000e220000000a00 */
[----:B------:R-:W-:-:S02]  /*0390*/  IMAD.MOV.U32 R26, RZ, RZ, 0x1 ;  /* 0x00000001ff1a7424 */ /* 0x000fc400078e00ff */
[----:B-1----:R-:W-:-:S03]  /*03a0*/  @!P3 IMAD.WIDE R20, R21, 0x4, R18 ;  /* 0x000000041514b825 */ /* 0x002fc600078e0212 */
[----:B------:R-:W-:Y:S02]  /*03b0*/  @!P3 PRMT R19, R26, 0x7610, R19 ;  /* 0x000076101a13b816 */ /* 0x000fe40000000013 */
[----:B--2---:R-:W-:Y:S04]  /*03c0*/  @!P3 STG.E desc[UR4][R20.64], R25 ;  /* 0x000000191400b986 */ /* 0x004fe8000c101904 */
[----:B0-----:R0:W-:Y:S04]  /*03d0*/  @!P3 STG.E.U8 desc[UR4][R16.64], R19 ;  /* 0x000000131000b986 */ /* 0x0011e8000c101104 */
[----:B------:R-:W2:Y:S04]  /*03e0*/  @!P3 LDG.E R14, desc[UR4][R4.64] ;  /* 0x00000004040eb981 */ /* 0x000ea8000c1e1900 */
[----:B0-----:R-:W3:Y:S02]  /*03f0*/  LDG.E R17, desc[UR4][R10.64+-0x80] ;  /* 0xffff80040a117981 */ /* 0x001ee4000c1e1900 */
[----:B---3--:R-:W-:-:S06]  /*0400*/  IMAD.WIDE R26, R17, 0x4, R8 ;  /* 0x00000004111a7825 */ /* 0x008fcc00078e0208 */
        /* <DEDUP_REMOVED lines=21> */
[----:B-1----:R-:W-:-:S05]  /*0560*/  @!P2 IMAD.WIDE R20, R19, 0x4, R20 ;  /* 0x000000041314a825 */ /* 0x002fca00078e0214 */
[----:B--2---:R-:W-:Y:S04]  /*0570*/  @!P2 STG.E desc[UR4][R20.64], R27 ;  /* 0x0000001b1400a986 */ /* 0x004fe8000c101904 */
[----:B0-----:R0:W-:Y:S04]  /*0580*/  @!P2 STG.E.U8 desc[UR4][R16.64], R23 ;  /* 0x000000171000a986 */ /* 0x0011e8000c101104 */
[----:B------:R-:W2:Y:S04]  /*0590*/  LDG.E R11, desc[UR4][R10.64+0x80] ;  /* 0x000080040a0b7981 */ /* 0x000ea8000c1e1900 */
[----:B------:R-:W3:Y:S01]  /*05a0*/  @!P2 LDG.E R14, desc[UR4][R4.64] ;  /* 0x00000004040ea981 */ /* 0x000ee2000c1e1900 */
[----:B--2---:R-:W-:-:S06]  /*05b0*/  IMAD.WIDE R8, R11, 0x4, R8 ;  /* 0x000000040b087825 */ /* 0x004fcc00078e0208 */
[----:B------:R-:W3:Y:S02]  /*05c0*/  LDG.E R9, desc[UR4][R8.64] ;  /* 0x0000000408097981 */ /* 0x000ee4000c1e1900 */
[----:B---3--:R-:W-:-:S13]  /*05d0*/  ISETP.NE.AND P1, PT, R9, R14, PT ;  /* 0x0000000e0900720c */ /* 0x008fda0003f25270 */
[----:B------:R-:W1:Y:S08]  /*05e0*/  @!P1 LDC.64 R18, c[0x0][0x3b0] ;  /* 0x0000ec00ff129b82 */ /* 0x000e700000000a00 */
[----:B0-----:R-:W0:Y:S01]  /*05f0*/  @!P1 LDC.64 R22, c[0x0][0x390] ;  /* 0x0000e400ff169b82 */ /* 0x001e220000000a00 */
[----:B-1----:R-:W2:Y:S07]  /*0600*/  @!P1 LDG.E R19, desc[UR4][R18.64] ;  /* 0x0000000412139981 */ /* 0x002eae000c1e1900 */
[----:B------:R-:W1:Y:S01]  /*0610*/  @!P1 LDC.64 R24, c[0x0][0x3c0] ;  /* 0x0000f000ff189b82 */ /* 0x000e620000000a00 */
[----:B------:R-:W-:-:S05]  /*0620*/  IMAD.MOV.U32 R14, RZ, RZ, 0x1 ;  /* 0x00000001ff0e7424 */ /* 0x000fca00078e00ff */
[----:B------:R-:W-:Y:S01]  /*0630*/  @!P1 PRMT R9, R14, 0x7610, R9 ;  /* 0x000076100e099816 */ /* 0x000fe20000000009 */
[----:B0-----:R-:W-:-:S04]  /*0640*/  @!P1 IMAD.WIDE R16, R11, 0x4, R22 ;  /* 0x000000040b109825 */ /* 0x001fc800078e0216 */
[----:B------:R-:W-:Y:S01]  /*0650*/  VIADD R12, R12, 0x4 ;  /* 0x000000040c0c7836 */ /* 0x000fe20000000000 */
[----:B------:R-:W-:-:S04]  /*0660*/  @!P3 PRMT R13, RZ, 0x7610, R13 ;  /* 0x00007610ff0db816 */ /* 0x000fc8000000000d */
[----:B------:R-:W-:Y:S02]  /*0670*/  ISETP.NE.AND P3, PT, R12, RZ, PT ;  /* 0x000000ff0c00720c */ /* 0x000fe40003f65270 */
[----:B------:R-:W-:-:S04]  /*0680*/  @!P4 PRMT R13, RZ, 0x7610, R13 ;  /* 0x00007610ff0dc816 */ /* 0x000fc8000000000d */
[----:B------:R-:W-:Y:S01]  /*0690*/  @!P2 PRMT R13, RZ, 0x7610, R13 ;  /* 0x00007610ff0da816 */ /* 0x000fe2000000000d */
[----:B------:R-:W-:-:S03]  /*06a0*/  VIADD R15, R15, 0x80 ;  /* 0x000000800f0f7836 */ /* 0x000fc60000000000 */
[----:B------:R-:W-:Y:S01]  /*06b0*/  @!P1 PRMT R13, RZ, 0x7610, R13 ;  /* 0x00007610ff0d9816 */ /* 0x000fe2000000000d */
[----:B--2---:R0:W-:Y:S04]  /*06c0*/  @!P1 STG.E desc[UR4][R16.64], R19 ;  /* 0x0000001310009986 */ /* 0x0041e8000c101904 */
[----:B-1----:R0:W-:Y:S01]  /*06d0*/  @!P1 STG.E.U8 desc[UR4][R24.64], R9 ;  /* 0x0000000918009986 */ /* 0x0021e2000c101104 */
[----:B------:R-:W-:Y:S05]  /*06e0*/  @P3 BRA `(.L_x_4) ;  /* 0xfffffff800fc3947 */ /* 0x000fea000383ffff */
.L_x_3:
[----:B------:R-:W-:Y:S05]  /*06f0*/  BSYNC.RECONVERGENT B1 ;  /* 0x0000000000017941 */ /* 0x000fea0003800200 */
.L_x_2:
[----:B------:R-:W-:Y:S05]  /*0700*/  @!P0 BRA `(.L_x_1) ;  /* 0x00000000005c8947 */ /* 0x000fea0003800000 */
[----:B------:R-:W1:Y:S01]  /*0710*/  LDC.64 R6, c[0x0][0x398] ;  /* 0x0000e600ff067b82 */ /* 0x000e620000000a00 */
[----:B------:R-:W-:-:S07]  /*0720*/  IMAD.MOV R0, RZ, RZ, -R0 ;  /* 0x000000ffff007224 */ /* 0x000fce00078e0a00 */
[----:B0-----:R-:W0:Y:S02]  /*0730*/  LDC.64 R8, c[0x0][0x380] ;  /* 0x0000e000ff087b82 */ /* 0x001e240000000a00 */
.L_x_5:
[----:B0-2---:R-:W-:Y:S01]  /*0740*/  IMAD.WIDE R10, R15, 0x4, R8 ;  /* 0x000000040f0a7825 */ /* 0x005fe200078e0208 */
[----:B------:R-:W2:Y:S05]  /*0750*/  LDG.E R19, desc[UR4][R4.64] ;  /* 0x0000000404137981 */ /* 0x000eaa000c1e1900 */
[----:B------:R-:W1:Y:S02]  /*0760*/  LDG.E R11, desc[UR4][R10.64] ;  /* 0x000000040a0b7981 */ /* 0x000e64000c1e1900 */
[----:B-1----:R-:W-:-:S06]  /*0770*/  IMAD.WIDE R16, R11, 0x4, R6 ;  /* 0x000000040b107825 */ /* 0x002fcc00078e0206 */
        /* <DEDUP_REMOVED lines=8> */
[----:B------:R-:W-:Y:S01]  /*0800*/  @!P0 PRMT R11, R12, 0x7610, R11 ;  /* 0x000076100c0b8816 */ /* 0x000fe2000000000b */
[----:B------:R-:W-:-:S05]  /*0810*/  VIADD R0, R0, 0x1 ;  /* 0x0000000100007836 */ /* 0x000fca0000000000 */
[----:B------:R-:W-:Y:S01]  /*0820*/  ISETP.NE.AND P1, PT, R0, RZ, PT ;  /* 0x000000ff0000720c */ /* 0x000fe20003f25270 */
[----:B------:R-:W-:Y:S01]  /*0830*/  VIADD R15, R15, 0x20 ;  /* 0x000000200f0f7836 */ /* 0x000fe20000000000 */
[----:B------:R-:W-:Y:S01]  /*0840*/  @!P0 PRMT R13, RZ, 0x7610, R13 ;  /* 0x00007610ff0d8816 */ /* 0x000fe2000000000d */
[----:B--2---:R2:W-:Y:S04]  /*0850*/  @!P0 STG.E desc[UR4][R18.64], R21 ;  /* 0x0000001512008986 */ /* 0x0045e8000c101904 */
[----:B0-----:R2:W-:Y:S06]  /*0860*/  @!P0 STG.E.U8 desc[UR4][R22.64], R11 ;  /* 0x0000000b16008986 */ /* 0x0015ec000c101104 */
[----:B------:R-:W-:Y:S05]  /*0870*/  @P1 BRA `(.L_x_5) ;  /* 0xfffffffc00b01947 */ /* 0x000fea000383ffff */
.L_x_1:
[----:B------:R-:W-:Y:S05]  /*0880*/  BSYNC.RECONVERGENT B0 ;  /* 0x0000000000007941 */ /* 0x000fea0003800200 */
.L_x_0:
[----:B------:R-:W-:-:S13]  /*0890*/  LOP3.LUT P0, RZ, R13, 0xff, RZ, 0xc0, !PT ;  /* 0x000000ff0dff7812 */ /* 0x000fda000780c0ff */
[----:B------:R-:W-:-:S04]  /*08a0*/  VOTE.ANY R0, PT, P0 ;  /* 0x0000000000007806 */ /* 0x000fc800000e0100 */
[----:B------:R-:W-:-:S13]  /*08b0*/  ISETP.NE.AND P0, PT, R0, -0x1, PT ;  /* 0xffffffff0000780c */ /* 0x000fda0003f05270 */
[----:B------:R-:W-:Y:S05]  /*08c0*/  @!P0 EXIT ;  /* 0x000000000000894d */ /* 0x000fea0003800000 */
[----:B------:R-:W-:Y:S01]  /*08d0*/  STG.E.U8 desc[UR4][R2.64], R13 ;  /* 0x0000000d02007986 */ /* 0x000fe2000c101104 */
[----:B------:R-:W-:Y:S05]  /*08e0*/  EXIT ;  /* 0x000000000000794d */ /* 0x000fea0003800000 */
.L_x_6:
[----:B------:R-:W-:-:S00]  /*08f0*/  BRA `(.L_x_6) ;  /* 0xfffffffc00fc7947 */ /* 0x000fc0000383ffff */
[----:B------:R-:W-:-:S00]  /*0900*/  NOP ;  /* 0x0000000000007918 */ /* 0x000fc00000000000 */
[----:B------:R-:W-:-:S00]  /*0910*/  NOP ;  /* 0x0000000000007918 */ /* 0x000fc00000000000 */
[----:B------:R-:W-:-:S00]  /*0920*/  NOP ;  /* 0x0000000000007918 */ /* 0x000fc00000000000 */
[----:B------:R-:W-:-:S00]  /*0930*/  NOP ;  /* 0x0000000000007918 */ /* 0x000fc00000000000 */
[----:B------:R-:W-:-:S00]  /*0940*/  NOP ;  /* 0x0000000000007918 */ /* 0x000fc00000000000 */
[----:B------:R-:W-:-:S00]  /*0950*/  NOP ;  /* 0x0000000000007918 */ /* 0x000fc00000000000 */
[----:B------:R-:W-:-:S00]  /*0960*/  NOP ;  /* 0x0000000000007918 */ /* 0x000fc00000000000 */
[----:B------:R-:W-:-:S00]  /*0970*/  NOP ;  /* 0x0000000000007918 */ /* 0x000fc00000000000 */
.L_x_8:


//--------------------- .text._Z11init_kernelPiPcS_i --------------------------
	.section	.text._Z11init_kernelPiPcS_i,"ax",@progbits
	.align	128
        .global         _Z11init_kernelPiPcS_i
        .type           _Z11init_kernelPiPcS_i,@function
        .size           _Z11init_kernelPiPcS_i,(.L_x_9 - _Z11init_kernelPiPcS_i)
        .other          _Z11init_kernelPiPcS_i,@"STO_CUDA_ENTRY STV_DEFAULT"
_Z11init_kernelPiPcS_i:
.text._Z11init_kernelPiPcS_i:
[----:B------:R-:W-:Y:S01]  /*0000*/  LDC R1, c[0x0][0x37c] ;  /* 0x0000df00ff017b82 */ /* 0x000fe20000000800 */
[----:B------:R-:W0:Y:S07]  /*0010*/  S2R R0, SR_TID.X ;  /* 0x0000000000007919 */ /* 0x000e2e0000002100 */
[----:B------:R-:W0:Y:S01]  /*0020*/  S2UR UR4, SR_CTAID.X ;  /* 0x00000000000479c3 */ /* 0x000e220000002500 */
[----:B------:R-:W1:Y:S07]  /*0030*/  LDCU UR5, c[0x0][0x398] ;  /* 0x00007300ff0577ac */ /* 0x000e6e0008000800 */
[----:B------:R-:W0:Y:S02]  /*0040*/  LDC R7, c[0x0][0x360] ;  /* 0x0000d800ff077b82 */ /* 0x000e240000000800 */
[----:B0-----:R-:W-:-:S05]  /*0050*/  IMAD R7, R7, UR4, R0 ;  /* 0x0000000407077c24 */ /* 0x001fca000f8e0200 */
[----:B-1----:R-:W-:-:S13]  /*0060*/  ISETP.GE.AND P0, PT, R7, UR5, PT ;  /* 0x0000000507007c0c */ /* 0x002fda000bf06270 */
[----:B------:R-:W-:Y:S05]  /*0070*/  @P0 EXIT ;  /* 0x000000000000094d */ /* 0x000fea0003800000 */
[----:B------:R-:W0:Y:S01]  /*0080*/  LDC.64 R2, c[0x0][0x390] ;  /* 0x0000e400ff027b82 */ /* 0x000e220000000a00 */
[----:B------:R-:W1:Y:S01]  /*0090*/  LDCU.64 UR6, c[0x0][0x388] ;  /* 0x00007100ff0677ac */ /* 0x000e620008000a00 */
[----:B------:R-:W2:Y:S06]  /*00a0*/  LDCU.64 UR4, c[0x0][0x358] ;  /* 0x00006b00ff0477ac */ /* 0x000eac0008000a00 */
[----:B------:R-:W3:Y:S01]  /*00b0*/  LDC.64 R4, c[0x0][0x380] ;  /* 0x0000e000ff047b82 */ /* 0x000ee20000000a00 */
[C---:B-1----:R-:W-:Y:S01]  /*00c0*/  IADD3 R6, P0, PT, R7.reuse, UR6, RZ ;  /* 0x0000000607067c10 */ /* 0x042fe2000ff1e0ff */
[----:B0-----:R-:W-:-:S05]  /*00d0*/  IMAD.WIDE R2, R7, 0x4, R2 ;  /* 0x0000000407027825 */ /* 0x001fca00078e0202 */
[----:B--2---:R-:W-:Y:S01]  /*00e0*/  STG.E desc[UR4][R2.64], RZ ;  /* 0x000000ff02007986 */ /* 0x004fe2000c101904 */
[C---:B---3--:R-:W-:Y:S01]  /*00f0*/  IMAD.WIDE R4, R7.reuse, 0x4, R4 ;  /* 0x0000000407047825 */ /* 0x048fe200078e0204 */
[----:B------:R-:W-:-:S04]  /*0100*/  LEA.HI.X.SX32 R7, R7, UR7, 0x1, P0 ;  /* 0x0000000707077c11 */ /* 0x000fc800080f0eff */
[----:B------:R-:W-:Y:S04]  /*0110*/  STG.E desc[UR4][R4.64], RZ ;  /* 0x000000ff04007986 */ /* 0x000fe8000c101904 */
[----:B------:R-:W-:Y:S01]  /*0120*/  STG.E.U8 desc[UR4][R6.64], RZ ;  /* 0x000000ff06007986 */ /* 0x000fe2000c101104 */
[----:B------:R-:W-:Y:S05]  /*0130*/  EXIT ;  /* 0x000000000000794d */ /* 0x000fea0003800000 */
.L_x_7:
        /* <DEDUP_REMOVED lines=12> */
.L_x_9:


//--------------------- .nv.global.init           --------------------------
	.section	.nv.global.init,"aw",@progbits
	.align	4
.nv.global.init:
	.type		mrg32k3aM1SubSeq,@object
	.size		mrg32k3aM1SubSeq,(mrg32k3aM2SubSeq - mrg32k3aM1SubSeq)
mrg32k3aM1SubSeq:
        /*0000*/ 	.byte	0x0b, 0xcc, 0xee, 0x04, 0x73, 0x29, 0x8b, 0x6f, 0xf6, 0x53, 0x03, 0xf6, 0x23, 0xf6, 0xea, 0xda
        /* <DEDUP_REMOVED lines=125> */
	.type		mrg32k3aM2SubSeq,@object
	.size		mrg32k3aM2SubSeq,(mrg32k3aM1 - mrg32k3aM2SubSeq)
mrg32k3aM2SubSeq:
        /* <DEDUP_REMOVED lines=126> */
	.type		mrg32k3aM1,@object
	.size		mrg32k3aM1,(mrg32k3aM1Seq - mrg32k3aM1)
mrg32k3aM1:
        /* <DEDUP_REMOVED lines=144> */
	.type		mrg32k3aM1Seq,@object
	.size		mrg32k3aM1Seq,(mrg32k3aM2 - mrg32k3aM1Seq)
mrg32k3aM1Seq:
        /* <DEDUP_REMOVED lines=144> */
	.type		mrg32k3aM2,@object
	.size		mrg32k3aM2,(mrg32k3aM2Seq - mrg32k3aM2)
mrg32k3aM2:
        /* <DEDUP_REMOVED lines=144> */
	.type		mrg32k3aM2Seq,@object
	.size		mrg32k3aM2Seq,(precalc_xorwow_matrix - mrg32k3aM2Seq)
mrg32k3aM2Seq:
        /* <DEDUP_REMOVED lines=144> */
	.type		precalc_xorwow_matrix,@object
	.size		precalc_xorwow_matrix,(precalc_xorwow_offset_matrix - precalc_xorwow_matrix)
precalc_xorwow_matrix:
        /* <DEDUP_REMOVED lines=6400> */
	.type		precalc_xorwow_offset_matrix,@object
	.size		precalc_xorwow_offset_matrix,(.L_1 - precalc_xorwow_offset_matrix)
precalc_xorwow_offset_matrix:
        /* <DEDUP_REMOVED lines=6400> */
.L_1:


//--------------------- .nv.shared.reserved.0     --------------------------
	.section	.nv.shared.reserved.0,"aw",@nobits
	.weak		__nv_reservedSMEM_offset_0_alias
	.size		__nv_reservedSMEM_offset_0_alias, 0, 64
	.other		__nv_reservedSMEM_offset_0_alias,@"STO_CUDA_RESERVED_SHARED STV_DEFAULT"
__nv_reservedSMEM_offset_0_alias:
	.zero		0
	.zero		64


//--------------------- .nv.constant0._Z12color_kernelPiS_S_S_PcPfS_iS0_ --------------------------
	.section	.nv.constant0._Z12color_kernelPiS_S_S_PcPfS_iS0_,"a",@progbits
	.sectionflags	@""
	.align	4
.nv.constant0._Z12color_kernelPiS_S_S_PcPfS_iS0_:
	.zero		968


//--------------------- .nv.constant0._Z11init_kernelPiPcS_i --------------------------
	.section	.nv.constant0._Z11init_kernelPiPcS_i,"a",@progbits
	.sectionflags	@""
	.align	4
.nv.constant0._Z11init_kernelPiPcS_i:
	.zero		924


//--------------------- SYMBOLS --------------------------

	.type		.nv.reservedSmem.offset0,@object
	.size		.nv.reservedSmem.offset0,0x4
